	.headerflags	@"EF_CUDA_TEXMODE_UNIFIED EF_CUDA_64BIT_ADDRESS EF_CUDA_ACCELERATORS EF_CUDA_SM90 EF_CUDA_VIRTUAL_SM(EF_CUDA_SM90)"
	.elftype	@"ET_EXEC"


//--------------------- .nv.info                  --------------------------
	.section	.nv.info,"",@"SHT_CUDA_INFO"
	.align	4


	//----- nvinfo : EIATTR_REGCOUNT
	.align		4
        /*0000*/ 	.byte	0x04, 0x2f
        /*0002*/ 	.short	(.L_3 - .L_2)
	.align		4
.L_2:
        /*0004*/ 	.word	index@(triton_poi_fused__native_batch_norm_legit_no_training_convolution_20)
        /*0008*/ 	.word	0x00000016


	//----- nvinfo : EIATTR_MIN_STACK_SIZE
	.align		4
.L_3:
        /*000c*/ 	.byte	0x04, 0x12
        /*000e*/ 	.short	(.L_5 - .L_4)
	.align		4
.L_4:
        /*0010*/ 	.word	index@(triton_poi_fused__native_batch_norm_legit_no_training_convolution_20)
        /*0014*/ 	.word	0x00000000


	//----- nvinfo : EIATTR_FRAME_SIZE
	.align		4
.L_5:
        /*0018*/ 	.byte	0x04, 0x11
        /*001a*/ 	.short	(.L_7 - .L_6)
	.align		4
.L_6:
        /*001c*/ 	.word	index@(triton_poi_fused__native_batch_norm_legit_no_training_convolution_20)
        /*0020*/ 	.word	0x00000000


	//----- nvinfo : EIATTR_MIN_STACK_SIZE
	.align		4
.L_7:
        /*0024*/ 	.byte	0x04, 0x12
        /*0026*/ 	.short	(.L_9 - .L_8)
	.align		4
.L_8:
        /*0028*/ 	.word	index@(triton_poi_fused__native_batch_norm_legit_no_training_convolution_20)
        /*002c*/ 	.word	0x00000000
.L_9:


//--------------------- .nv.info.triton_poi_fused__native_batch_norm_legit_no_training_convolution_20 --------------------------
	.section	.nv.info.triton_poi_fused__native_batch_norm_legit_no_training_convolution_20,"",@"SHT_CUDA_INFO"
	.sectionflags	@""
	.align	4


	//----- nvinfo : EIATTR_CUDA_API_VERSION
	.align		4
        /*0000*/ 	.byte	0x04, 0x37
        /*0002*/ 	.short	(.L_11 - .L_10)
.L_10:
        /*0004*/ 	.word	0x0000007c


	//----- nvinfo : EIATTR_KPARAM_INFO
	.align		4
.L_11:
        /*0008*/ 	.byte	0x04, 0x17
        /*000a*/ 	.short	(.L_13 - .L_12)
.L_12:
        /*000c*/ 	.word	0x00000000
        /*0010*/ 	.short	0x0007
        /*0012*/ 	.short	0x0038
        /*0014*/ 	.byte	0x00, 0xf0, 0x11, 0x00


	//----- nvinfo : EIATTR_KPARAM_INFO
	.align		4
.L_13:
        /*0018*/ 	.byte	0x04, 0x17
        /*001a*/ 	.short	(.L_15 - .L_14)
.L_14:
        /*001c*/ 	.word	0x00000000
        /*0020*/ 	.short	0x0006
        /*0022*/ 	.short	0x0030
        /*0024*/ 	.byte	0x00, 0xf4, 0x21, 0x00


	//----- nvinfo : EIATTR_KPARAM_INFO
	.align		4
.L_15:
        /*0028*/ 	.byte	0x04, 0x17
        /*002a*/ 	.short	(.L_17 - .L_16)
.L_16:
        /*002c*/ 	.word	0x00000000
        /*0030*/ 	.short	0x0005
        /*0032*/ 	.short	0x0028
        /*0034*/ 	.byte	0x00, 0xf4, 0x21, 0x00


	//----- nvinfo : EIATTR_KPARAM_INFO
	.align		4
.L_17:
        /*0038*/ 	.byte	0x04, 0x17
        /*003a*/ 	.short	(.L_19 - .L_18)
.L_18:
        /*003c*/ 	.word	0x00000000
        /*0040*/ 	.short	0x0004
        /*0042*/ 	.short	0x0020
        /*0044*/ 	.byte	0x00, 0xf4, 0x21, 0x00


	//----- nvinfo : EIATTR_KPARAM_INFO
	.align		4
.L_19:
        /*0048*/ 	.byte	0x04, 0x17
        /*004a*/ 	.short	(.L_21 - .L_20)
.L_20:
        /*004c*/ 	.word	0x00000000
        /*0050*/ 	.short	0x0003
        /*0052*/ 	.short	0x0018
        /*0054*/ 	.byte	0x00, 0xf4, 0x21, 0x00


	//----- nvinfo : EIATTR_KPARAM_INFO
	.align		4
.L_21:
        /*0058*/ 	.byte	0x04, 0x17
        /*005a*/ 	.short	(.L_23 - .L_22)
.L_22:
        /*005c*/ 	.word	0x00000000
        /*0060*/ 	.short	0x0002
        /*0062*/ 	.short	0x0010
        /*0064*/ 	.byte	0x00, 0xf4, 0x21, 0x00


	//----- nvinfo : EIATTR_KPARAM_INFO
	.align		4
.L_23:
        /*0068*/ 	.byte	0x04, 0x17
        /*006a*/ 	.short	(.L_25 - .L_24)
.L_24:
        /*006c*/ 	.word	0x00000000
        /*0070*/ 	.short	0x0001
        /*0072*/ 	.short	0x0008
        /*0074*/ 	.byte	0x00, 0xf4, 0x21, 0x00


	//----- nvinfo : EIATTR_KPARAM_INFO
	.align		4
.L_25:
        /*0078*/ 	.byte	0x04, 0x17
        /*007a*/ 	.short	(.L_27 - .L_26)
.L_26:
        /*007c*/ 	.word	0x00000000
        /*0080*/ 	.short	0x0000
        /*0082*/ 	.short	0x0000
        /*0084*/ 	.byte	0x00, 0xf4, 0x21, 0x00


	//----- nvinfo : EIATTR_SPARSE_MMA_MASK
	.align		4
.L_27:
        /*0088*/ 	.byte	0x03, 0x50
        /*008a*/ 	.short	0x0000


	//----- nvinfo : EIATTR_MAXREG_COUNT
	.align		4
        /*008c*/ 	.byte	0x03, 0x1b
        /*008e*/ 	.short	0x00ff


	//----- nvinfo : EIATTR_EXIT_INSTR_OFFSETS
	.align		4
        /*0090*/ 	.byte	0x04, 0x1c
        /*0092*/ 	.short	(.L_29 - .L_28)


	//   ....[0]....
.L_28:
        /*0094*/ 	.word	0x000003c0


	//----- nvinfo : EIATTR_REQNTID
	.align		4
.L_29:
        /*0098*/ 	.byte	0x04, 0x10
        /*009a*/ 	.short	(.L_31 - .L_30)
.L_30:
        /*009c*/ 	.word	0x00000100
        /*00a0*/ 	.word	0x00000001
        /*00a4*/ 	.word	0x00000001


	//----- nvinfo : EIATTR_CBANK_PARAM_SIZE
	.align		4
.L_31:
        /*00a8*/ 	.byte	0x03, 0x19
        /*00aa*/ 	.short	0x003c


	//----- nvinfo : EIATTR_PARAM_CBANK
	.align		4
        /*00ac*/ 	.byte	0x04, 0x0a
        /*00ae*/ 	.short	(.L_33 - .L_32)
	.align		4
.L_32:
        /*00b0*/ 	.word	index@(.nv.constant0.triton_poi_fused__native_batch_norm_legit_no_training_convolution_20)
        /*00b4*/ 	.short	0x0210
        /*00b6*/ 	.short	0x003c


	//----- nvinfo : EIATTR_SW_WAR
	.align		4
.L_33:
        /*00b8*/ 	.byte	0x04, 0x36
        /*00ba*/ 	.short	(.L_35 - .L_34)
.L_34:
        /*00bc*/ 	.word	0x00000008
.L_35:


//--------------------- .nv.callgraph             --------------------------
	.section	.nv.callgraph,"",@"SHT_CUDA_CALLGRAPH"
	.align	4
	.sectionentsize	8
	.align		4
        /*0000*/ 	.word	0x00000000
	.align		4
        /*0004*/ 	.word	0xffffffff
	.align		4
        /*0008*/ 	.word	0x00000000
	.align		4
        /*000c*/ 	.word	0xfffffffe
	.align		4
        /*0010*/ 	.word	0x00000000
	.align		4
        /*0014*/ 	.word	0xfffffffd
	.align		4
        /*0018*/ 	.word	0x00000000
	.align		4
        /*001c*/ 	.word	0xfffffffc


//--------------------- .nv.constant4             --------------------------
	.section	.nv.constant4,"a",@progbits
	.align	8
	.align		8
.nv.constant4:
        /*0000*/ 	.dword	_$_str
	.align		8
        /*0008*/ 	.dword	_$_str_$_2


//--------------------- .text.triton_poi_fused__native_batch_norm_legit_no_training_convolution_20 --------------------------
	.section	.text.triton_poi_fused__native_batch_norm_legit_no_training_convolution_20,"ax",@progbits
	.align	128
        .global         triton_poi_fused__native_batch_norm_legit_no_training_convolution_20
        .type           triton_poi_fused__native_batch_norm_legit_no_training_convolution_20,@function
        .size           triton_poi_fused__native_batch_norm_legit_no_training_convolution_20,(.L_x_1 - triton_poi_fused__native_batch_norm_legit_no_training_convolution_20)
        .other          triton_poi_fused__native_batch_norm_legit_no_training_convolution_20,@"STO_CUDA_ENTRY STV_DEFAULT"
triton_poi_fused__native_batch_norm_legit_no_training_convolution_20:
.text.triton_poi_fused__native_batch_norm_legit_no_training_convolution_20:
[----:B------:R-:W-:Y:S01]  /*0000*/  LDC R1, c[0x0][0x28] ;  /* 0x00000a00ff017b82 */ /* 0x000fe20000000800 */
[----:B------:R-:W1:Y:S07]  /*0010*/  S2R R0, SR_TID.X ;  /* 0x0000000000007919 */ /* 0x000e6e0000002100 */
[----:B------:R-:W2:Y:S01]  /*0020*/  LDC.64 R14, c[0x0][0x228] ;  /* 0x00008a00ff0e7b82 */ /* 0x000ea20000000a00 */
[----:B------:R-:W-:Y:S01]  /*0030*/  ULDC.64 UR4, c[0x0][0x208] ;  /* 0x0000820000047ab9 */ /* 0x000fe20000000a00 */
[----:B------:R-:W3:Y:S06]  /*0040*/  S2R R5, SR_CTAID.X ;  /* 0x0000000000057919 */ /* 0x000eec0000002500 */
[----:B------:R-:W4:Y:S08]  /*0050*/  LDC.64 R10, c[0x0][0x218] ;  /* 0x00008600ff0a7b82 */ /* 0x000f300000000a00 */
[----:B------:R-:W5:Y:S08]  /*0060*/  LDC.64 R12, c[0x0][0x220] ;  /* 0x00008800ff0c7b82 */ /* 0x000f700000000a00 */
[----:B------:R-:W2:Y:S01]  /*0070*/  LDC.64 R16, c[0x0][0x230] ;  /* 0x00008c00ff107b82 */ /* 0x000ea20000000a00 */
[----:B-1----:R-:W-:-:S02]  /*0080*/  SHF.L.U32 R0, R0, 0x1, RZ ;  /* 0x0000000100007819 */ /* 0x002fc400000006ff */
[----:B---3--:R-:W-:Y:S02]  /*0090*/  SHF.R.S32.HI R3, RZ, 0x16, R5 ;  /* 0x00000016ff037819 */ /* 0x008fe40000011405 */
[----:B------:R-:W-:Y:S02]  /*00a0*/  LOP3.LUT R0, R0, 0x1fe, RZ, 0xc0, !PT ;  /* 0x000001fe00007812 */ /* 0x000fe400078ec0ff */
[----:B------:R-:W-:Y:S02]  /*00b0*/  SGXT R3, R3, 0x1 ;  /* 0x000000010303781a */ /* 0x000fe40000000200 */
[----:B------:R-:W-:Y:S02]  /*00c0*/  LEA R0, R5, R0, 0x9 ;  /* 0x0000000005007211 */ /* 0x000fe400078e48ff */
[----:B------:R-:W1:Y:S02]  /*00d0*/  LDC.64 R4, c[0x0][0x238] ;  /* 0x00008e00ff047b82 */ /* 0x000e640000000a00 */
[----:B------:R-:W-:-:S04]  /*00e0*/  LEA.HI R3, R3, R0, RZ, 0x12 ;  /* 0x0000000003037211 */ /* 0x000fc800078f90ff */
[----:B------:R-:W-:-:S04]  /*00f0*/  SHF.R.S32.HI R3, RZ, 0x12, R3 ;  /* 0x00000012ff037819 */ /* 0x000fc80000011403 */
[----:B------:R-:W-:-:S04]  /*0100*/  SHF.R.S32.HI R2, RZ, 0xf, R3 ;  /* 0x0000000fff027819 */ /* 0x000fc80000011403 */
[----:B------:R-:W-:-:S04]  /*0110*/  LOP3.LUT R2, R2, 0xffff, RZ, 0xc0, !PT ;  /* 0x0000ffff02027812 */ /* 0x000fc800078ec0ff */
[----:B------:R-:W-:-:S04]  /*0120*/  LEA.HI R2, R2, R3, RZ, 0x14 ;  /* 0x0000000302027211 */ /* 0x000fc800078fa0ff */
[----:B------:R-:W-:-:S04]  /*0130*/  LOP3.LUT R2, R2, 0xfff0, RZ, 0xc0, !PT ;  /* 0x0000fff002027812 */ /* 0x000fc800078ec0ff */
[----:B------:R-:W-:-:S04]  /*0140*/  IADD3 R2, RZ, -R2, RZ ;  /* 0x80000002ff027210 */ /* 0x000fc80007ffe0ff */
[----:B------:R-:W-:-:S04]  /*0150*/  PRMT R2, R2, 0x7710, RZ ;  /* 0x0000771002027816 */ /* 0x000fc800000000ff */
[----:B------:R-:W-:-:S04]  /*0160*/  IADD3 R3, R3, R2, RZ ;  /* 0x0000000203037210 */ /* 0x000fc80007ffe0ff */
[----:B------:R-:W-:Y:S02]  /*0170*/  PRMT R19, R3, 0x9910, RZ ;  /* 0x0000991003137816 */ /* 0x000fe400000000ff */
[----:B------:R-:W3:Y:S03]  /*0180*/  LDC.64 R2, c[0x0][0x210] ;  /* 0x00008400ff027b82 */ /* 0x000ee60000000a00 */
[----:B--2---:R-:W-:-:S05]  /*0190*/  IMAD.WIDE R14, R19, 0x4, R14 ;  /* 0x00000004130e7825 */ /* 0x004fca00078e020e */
[----:B------:R2:W2:Y:S01]  /*01a0*/  LDG.E.EL R18, desc[UR4][R14.64] ;  /* 0x000000040e127981 */ /* 0x0004a2000c2e1900 */
[----:B----4-:R-:W-:-:S04]  /*01b0*/  IMAD.WIDE R10, R19, 0x4, R10 ;  /* 0x00000004130a7825 */ /* 0x010fc800078e020a */
[----:B-----5:R-:W-:Y:S01]  /*01c0*/  IMAD.WIDE R12, R19, 0x4, R12 ;  /* 0x00000004130c7825 */ /* 0x020fe200078e020c */
[----:B------:R4:W5:Y:S04]  /*01d0*/  LDG.E.EL R8, desc[UR4][R10.64] ;  /* 0x000000040a087981 */ /* 0x000968000c2e1900 */
[----:B------:R-:W5:Y:S01]  /*01e0*/  LDG.E.EL R9, desc[UR4][R12.64] ;  /* 0x000000040c097981 */ /* 0x000f62000c2e1900 */
[----:B---3--:R-:W-:-:S05]  /*01f0*/  IMAD.WIDE R2, R0, 0x4, R2 ;  /* 0x0000000400027825 */ /* 0x008fca00078e0202 */
[----:B------:R-:W5:Y:S01]  /*0200*/  LDG.E.64 R6, desc[UR4][R2.64] ;  /* 0x0000000402067981 */ /* 0x000f62000c1e1b00 */
[----:B0-2---:R-:W-:-:S04]  /*0210*/  IMAD.WIDE R14, R19, 0x4, R16 ;  /* 0x00000004130e7825 */ /* 0x005fc800078e0210 */
[----:B-1----:R-:W-:Y:S02]  /*0220*/  IMAD.WIDE R16, R19, 0x4, R4 ;  /* 0x0000000413107825 */ /* 0x002fe400078e0204 */
[----:B------:R-:W2:Y:S01]  /*0230*/  LDG.E.EL R14, desc[UR4][R14.64] ;  /* 0x000000040e0e7981 */ /* 0x000ea2000c2e1900 */
[----:B----4-:R-:W-:Y:S01]  /*0240*/  HFMA2.MMA R10, -RZ, RZ, 1.625, 0 ;  /* 0x3e800000ff0a7435 */ /* 0x010fe200000001ff */
[----:B------:R-:W0:Y:S02]  /*0250*/  LDC.64 R4, c[0x0][0x240] ;  /* 0x00009000ff047b82 */ /* 0x000e240000000a00 */
[----:B------:R-:W2:Y:S01]  /*0260*/  LDG.E.EL R17, desc[UR4][R16.64] ;  /* 0x0000000410117981 */ /* 0x000ea2000c2e1900 */
[----:B0-----:R-:W-:-:S04]  /*0270*/  IMAD.WIDE R4, R0, 0x4, R4 ;  /* 0x0000000400047825 */ /* 0x001fc800078e0204 */
[----:B------:R-:W-:-:S04]  /*0280*/  FADD R18, R18, 9.9999997473787516356e-06 ;  /* 0x3727c5ac12127421 */ /* 0x000fc80000000000 */
[----:B------:R-:W0:Y:S02]  /*0290*/  MUFU.SQRT R19, R18 ;  /* 0x0000001200137308 */ /* 0x000e240000002000 */
[C---:B0-----:R-:W-:Y:S02]  /*02a0*/  FSETP.GT.AND P0, PT, R19.reuse, 8.50705917302346158658e+37, PT ;  /* 0x7e8000001300780b */ /* 0x041fe40003f04000 */
[----:B------:R-:W-:-:S11]  /*02b0*/  FSETP.GEU.AND P1, PT, R19, 1.175494350822287508e-38, PT ;  /* 0x008000001300780b */ /* 0x000fd60003f2e000 */
[----:B------:R-:W-:-:S04]  /*02c0*/  @P0 FMUL R19, R19, 0.25 ;  /* 0x3e80000013130820 */ /* 0x000fc80000400000 */
[----:B------:R-:W-:-:S06]  /*02d0*/  @!P1 FMUL R19, R19, 16777216 ;  /* 0x4b80000013139820 */ /* 0x000fcc0000400000 */
[----:B------:R-:W0:Y:S01]  /*02e0*/  MUFU.RCP R19, R19 ;  /* 0x0000001300137308 */ /* 0x000e220000001000 */
[----:B------:R-:W-:Y:S01]  /*02f0*/  FSEL R10, R10, 1, P0 ;  /* 0x3f8000000a0a7808 */ /* 0x000fe20000000000 */
[--C-:B-----5:R-:W-:Y:S01]  /*0300*/  FADD R6, R6, R8.reuse ;  /* 0x0000000806067221 */ /* 0x120fe20000000000 */
[----:B------:R-:W-:-:S03]  /*0310*/  FADD R7, R7, R8 ;  /* 0x0000000807077221 */ /* 0x000fc60000000000 */
[----:B------:R-:W-:Y:S01]  /*0320*/  @!P1 FMUL R10, R10, 16777216 ;  /* 0x4b8000000a0a9820 */ /* 0x000fe20000400000 */
[C---:B------:R-:W-:Y:S01]  /*0330*/  FADD R8, -R9.reuse, R6 ;  /* 0x0000000609087221 */ /* 0x040fe20000000100 */
[----:B------:R-:W-:Y:S02]  /*0340*/  FADD R9, -R9, R7 ;  /* 0x0000000709097221 */ /* 0x000fe40000000100 */
[----:B0-----:R-:W-:-:S04]  /*0350*/  FMUL R10, R19, R10 ;  /* 0x0000000a130a7220 */ /* 0x001fc80000400000 */
[-C--:B------:R-:W-:Y:S01]  /*0360*/  FMUL R8, R8, R10.reuse ;  /* 0x0000000a08087220 */ /* 0x080fe20000400000 */
[----:B------:R-:W-:-:S03]  /*0370*/  FMUL R10, R9, R10 ;  /* 0x0000000a090a7220 */ /* 0x000fc60000400000 */
[C-C-:B--2---:R-:W-:Y:S01]  /*0380*/  FFMA R8, R14.reuse, R8, R17.reuse ;  /* 0x000000080e087223 */ /* 0x144fe20000000011 */
[----:B------:R-:W-:Y:S01]  /*0390*/  FFMA R9, R14, R10, R17 ;  /* 0x0000000a0e097223 */ /* 0x000fe20000000011 */
[----:B------:R-:W-:Y:S04]  /*03a0*/  STG.E.64 desc[UR4][R2.64], R6 ;  /* 0x0000000602007986 */ /* 0x000fe8000c101b04 */
[----:B------:R-:W-:Y:S01]  /*03b0*/  STG.E.64 desc[UR4][R4.64], R8 ;  /* 0x0000000804007986 */ /* 0x000fe2000c101b04 */
[----:B------:R-:W-:Y:S05]  /*03c0*/  EXIT ;  /* 0x000000000000794d */ /* 0x000fea0003800000 */
.L_x_0:
[----:B------:R-:W-:-:S00]  /*03d0*/  BRA `(.L_x_0) ;  /* 0xfffffffc00fc7947 */ /* 0x000fc0000383ffff */
[----:B------:R-:W-:-:S00]  /*03e0*/  NOP ;  /* 0x0000000000007918 */ /* 0x000fc00000000000 */
        /* <DEDUP_REMOVED lines=9> */
.L_x_1:


//--------------------- .nv.global.init           --------------------------
	.section	.nv.global.init,"aw",@progbits
.nv.global.init:
	.type		_$_str,@object
	.size		_$_str,(_$_str_$_2 - _$_str)
_$_str:
        /*0000*/ 	.byte	0x5f, 0x5f, 0x43, 0x55, 0x44, 0x41, 0x5f, 0x46, 0x54, 0x5a, 0x00
	.type		_$_str_$_2,@object
	.size		_$_str_$_2,(.L_1 - _$_str_$_2)
_$_str_$_2:
        /*000b*/ 	.byte	0x5f, 0x5f, 0x43, 0x55, 0x44, 0x41, 0x5f, 0x50, 0x52, 0x45, 0x43, 0x5f, 0x53, 0x51, 0x52, 0x54
        /*001b*/ 	.byte	0x00
.L_1:


//--------------------- .nv.constant0.triton_poi_fused__native_batch_norm_legit_no_training_convolution_20 --------------------------
	.section	.nv.constant0.triton_poi_fused__native_batch_norm_legit_no_training_convolution_20,"a",@progbits
	.sectionflags	@""
	.align	4
.nv.constant0.triton_poi_fused__native_batch_norm_legit_no_training_convolution_20:
	.zero		588
